	.headerflags	@"EF_CUDA_TEXMODE_UNIFIED EF_CUDA_64BIT_ADDRESS EF_CUDA_ACCELERATORS EF_CUDA_SM90 EF_CUDA_VIRTUAL_SM(EF_CUDA_SM90)"
	.elftype	@"ET_EXEC"


//--------------------- .nv.info                  --------------------------
	.section	.nv.info,"",@"SHT_CUDA_INFO"
	.align	4


	//----- nvinfo : EIATTR_REGCOUNT
	.align		4
        /*0000*/ 	.byte	0x04, 0x2f
        /*0002*/ 	.short	(.L_3 - .L_2)
	.align		4
.L_2:
        /*0004*/ 	.word	index@(triton_poi_fused__native_batch_norm_legit_no_training_leaky_relu_0)
        /*0008*/ 	.word	0x00000012


	//----- nvinfo : EIATTR_MIN_STACK_SIZE
	.align		4
.L_3:
        /*000c*/ 	.byte	0x04, 0x12
        /*000e*/ 	.short	(.L_5 - .L_4)
	.align		4
.L_4:
        /*0010*/ 	.word	index@(triton_poi_fused__native_batch_norm_legit_no_training_leaky_relu_0)
        /*0014*/ 	.word	0x00000000


	//----- nvinfo : EIATTR_FRAME_SIZE
	.align		4
.L_5:
        /*0018*/ 	.byte	0x04, 0x11
        /*001a*/ 	.short	(.L_7 - .L_6)
	.align		4
.L_6:
        /*001c*/ 	.word	index@(triton_poi_fused__native_batch_norm_legit_no_training_leaky_relu_0)
        /*0020*/ 	.word	0x00000000


	//----- nvinfo : EIATTR_MIN_STACK_SIZE
	.align		4
.L_7:
        /*0024*/ 	.byte	0x04, 0x12
        /*0026*/ 	.short	(.L_9 - .L_8)
	.align		4
.L_8:
        /*0028*/ 	.word	index@(triton_poi_fused__native_batch_norm_legit_no_training_leaky_relu_0)
        /*002c*/ 	.word	0x00000000
.L_9:


//--------------------- .nv.info.triton_poi_fused__native_batch_norm_legit_no_training_leaky_relu_0 --------------------------
	.section	.nv.info.triton_poi_fused__native_batch_norm_legit_no_training_leaky_relu_0,"",@"SHT_CUDA_INFO"
	.sectionflags	@""
	.align	4


	//----- nvinfo : EIATTR_CUDA_API_VERSION
	.align		4
        /*0000*/ 	.byte	0x04, 0x37
        /*0002*/ 	.short	(.L_11 - .L_10)
.L_10:
        /*0004*/ 	.word	0x0000007c


	//----- nvinfo : EIATTR_KPARAM_INFO
	.align		4
.L_11:
        /*0008*/ 	.byte	0x04, 0x17
        /*000a*/ 	.short	(.L_13 - .L_12)
.L_12:
        /*000c*/ 	.word	0x00000000
        /*0010*/ 	.short	0x0006
        /*0012*/ 	.short	0x0030
        /*0014*/ 	.byte	0x00, 0xf0, 0x11, 0x00


	//----- nvinfo : EIATTR_KPARAM_INFO
	.align		4
.L_13:
        /*0018*/ 	.byte	0x04, 0x17
        /*001a*/ 	.short	(.L_15 - .L_14)
.L_14:
        /*001c*/ 	.word	0x00000000
        /*0020*/ 	.short	0x0005
        /*0022*/ 	.short	0x0028
        /*0024*/ 	.byte	0x00, 0xf4, 0x21, 0x00


	//----- nvinfo : EIATTR_KPARAM_INFO
	.align		4
.L_15:
        /*0028*/ 	.byte	0x04, 0x17
        /*002a*/ 	.short	(.L_17 - .L_16)
.L_16:
        /*002c*/ 	.word	0x00000000
        /*0030*/ 	.short	0x0004
        /*0032*/ 	.short	0x0020
        /*0034*/ 	.byte	0x00, 0xf4, 0x21, 0x00


	//----- nvinfo : EIATTR_KPARAM_INFO
	.align		4
.L_17:
        /*0038*/ 	.byte	0x04, 0x17
        /*003a*/ 	.short	(.L_19 - .L_18)
.L_18:
        /*003c*/ 	.word	0x00000000
        /*0040*/ 	.short	0x0003
        /*0042*/ 	.short	0x0018
        /*0044*/ 	.byte	0x00, 0xf4, 0x21, 0x00


	//----- nvinfo : EIATTR_KPARAM_INFO
	.align		4
.L_19:
        /*0048*/ 	.byte	0x04, 0x17
        /*004a*/ 	.short	(.L_21 - .L_20)
.L_20:
        /*004c*/ 	.word	0x00000000
        /*0050*/ 	.short	0x0002
        /*0052*/ 	.short	0x0010
        /*0054*/ 	.byte	0x00, 0xf4, 0x21, 0x00


	//----- nvinfo : EIATTR_KPARAM_INFO
	.align		4
.L_21:
        /*0058*/ 	.byte	0x04, 0x17
        /*005a*/ 	.short	(.L_23 - .L_22)
.L_22:
        /*005c*/ 	.word	0x00000000
        /*0060*/ 	.short	0x0001
        /*0062*/ 	.short	0x0008
        /*0064*/ 	.byte	0x00, 0xf4, 0x21, 0x00


	//----- nvinfo : EIATTR_KPARAM_INFO
	.align		4
.L_23:
        /*0068*/ 	.byte	0x04, 0x17
        /*006a*/ 	.short	(.L_25 - .L_24)
.L_24:
        /*006c*/ 	.word	0x00000000
        /*0070*/ 	.short	0x0000
        /*0072*/ 	.short	0x0000
        /*0074*/ 	.byte	0x00, 0xf4, 0x21, 0x00


	//----- nvinfo : EIATTR_SPARSE_MMA_MASK
	.align		4
.L_25:
        /*0078*/ 	.byte	0x03, 0x50
        /*007a*/ 	.short	0x0000


	//----- nvinfo : EIATTR_MAXREG_COUNT
	.align		4
        /*007c*/ 	.byte	0x03, 0x1b
        /*007e*/ 	.short	0x00ff


	//----- nvinfo : EIATTR_EXIT_INSTR_OFFSETS
	.align		4
        /*0080*/ 	.byte	0x04, 0x1c
        /*0082*/ 	.short	(.L_27 - .L_26)


	//   ....[0]....
.L_26:
        /*0084*/ 	.word	0x00000320


	//   ....[1]....
        /*0088*/ 	.word	0x00000340


	//----- nvinfo : EIATTR_REQNTID
	.align		4
.L_27:
        /*008c*/ 	.byte	0x04, 0x10
        /*008e*/ 	.short	(.L_29 - .L_28)
.L_28:
        /*0090*/ 	.word	0x00000080
        /*0094*/ 	.word	0x00000001
        /*0098*/ 	.word	0x00000001


	//----- nvinfo : EIATTR_CBANK_PARAM_SIZE
	.align		4
.L_29:
        /*009c*/ 	.byte	0x03, 0x19
        /*009e*/ 	.short	0x0034


	//----- nvinfo : EIATTR_PARAM_CBANK
	.align		4
        /*00a0*/ 	.byte	0x04, 0x0a
        /*00a2*/ 	.short	(.L_31 - .L_30)
	.align		4
.L_30:
        /*00a4*/ 	.word	index@(.nv.constant0.triton_poi_fused__native_batch_norm_legit_no_training_leaky_relu_0)
        /*00a8*/ 	.short	0x0210
        /*00aa*/ 	.short	0x0034


	//----- nvinfo : EIATTR_SW_WAR
	.align		4
.L_31:
        /*00ac*/ 	.byte	0x04, 0x36
        /*00ae*/ 	.short	(.L_33 - .L_32)
.L_32:
        /*00b0*/ 	.word	0x00000008
.L_33:


//--------------------- .nv.callgraph             --------------------------
	.section	.nv.callgraph,"",@"SHT_CUDA_CALLGRAPH"
	.align	4
	.sectionentsize	8
	.align		4
        /*0000*/ 	.word	0x00000000
	.align		4
        /*0004*/ 	.word	0xffffffff
	.align		4
        /*0008*/ 	.word	0x00000000
	.align		4
        /*000c*/ 	.word	0xfffffffe
	.align		4
        /*0010*/ 	.word	0x00000000
	.align		4
        /*0014*/ 	.word	0xfffffffd
	.align		4
        /*0018*/ 	.word	0x00000000
	.align		4
        /*001c*/ 	.word	0xfffffffc


//--------------------- .nv.constant4             --------------------------
	.section	.nv.constant4,"a",@progbits
	.align	8
	.align		8
.nv.constant4:
        /*0000*/ 	.dword	_$_str
	.align		8
        /*0008*/ 	.dword	_$_str_$_2


//--------------------- .text.triton_poi_fused__native_batch_norm_legit_no_training_leaky_relu_0 --------------------------
	.section	.text.triton_poi_fused__native_batch_norm_legit_no_training_leaky_relu_0,"ax",@progbits
	.align	128
        .global         triton_poi_fused__native_batch_norm_legit_no_training_leaky_relu_0
        .type           triton_poi_fused__native_batch_norm_legit_no_training_leaky_relu_0,@function
        .size           triton_poi_fused__native_batch_norm_legit_no_training_leaky_relu_0,(.L_x_1 - triton_poi_fused__native_batch_norm_legit_no_training_leaky_relu_0)
        .other          triton_poi_fused__native_batch_norm_legit_no_training_leaky_relu_0,@"STO_CUDA_ENTRY STV_DEFAULT"
triton_poi_fused__native_batch_norm_legit_no_training_leaky_relu_0:
.text.triton_poi_fused__native_batch_norm_legit_no_training_leaky_relu_0:
[----:B------:R-:W0:Y:S01]  /*0000*/  LDC R1, c[0x0][0x28] ;  /* 0x00000a00ff017b82 */ /* 0x000e220000000800 */
[----:B------:R-:W1:Y:S07]  /*0010*/  S2R R0, SR_TID.X ;  /* 0x0000000000007919 */ /* 0x000e6e0000002100 */
[----:B------:R-:W2:Y:S01]  /*0020*/  LDC.64 R6, c[0x0][0x228] ;  /* 0x00008a00ff067b82 */ /* 0x000ea20000000a00 */
[----:B------:R-:W-:Y:S01]  /*0030*/  CS2R R14, SRZ ;  /* 0x00000000000e7805 */ /* 0x000fe2000001ff00 */
[----:B------:R-:W-:Y:S01]  /*0040*/  ULDC.64 UR4, c[0x0][0x208] ;  /* 0x0000820000047ab9 */ /* 0x000fe20000000a00 */
[----:B------:R-:W3:Y:S05]  /*0050*/  S2R R3, SR_CTAID.X ;  /* 0x0000000000037919 */ /* 0x000eea0000002500 */
[----:B------:R-:W4:Y:S08]  /*0060*/  LDC.64 R4, c[0x0][0x220] ;  /* 0x00008800ff047b82 */ /* 0x000f300000000a00 */
[----:B------:R-:W5:Y:S08]  /*0070*/  LDC.64 R8, c[0x0][0x230] ;  /* 0x00008c00ff087b82 */ /* 0x000f700000000a00 */
[----:B------:R-:W5:Y:S01]  /*0080*/  LDC.64 R10, c[0x0][0x238] ;  /* 0x00008e00ff0a7b82 */ /* 0x000f620000000a00 */
[----:B-1----:R-:W-:-:S02]  /*0090*/  LOP3.LUT R0, R0, 0x7f, RZ, 0xc0, !PT ;  /* 0x0000007f00007812 */ /* 0x002fc400078ec0ff */
[----:B---3--:R-:W-:Y:S02]  /*00a0*/  SHF.R.S32.HI R2, RZ, 0x18, R3 ;  /* 0x00000018ff027819 */ /* 0x008fe40000011403 */
[----:B------:R-:W-:Y:S02]  /*00b0*/  LEA R0, R3, R0, 0x7 ;  /* 0x0000000003007211 */ /* 0x000fe400078e38ff */
[----:B------:R-:W-:Y:S02]  /*00c0*/  SGXT R3, R2, 0x1 ;  /* 0x000000010203781a */ /* 0x000fe40000000200 */
[----:B------:R-:W-:Y:S02]  /*00d0*/  ISETP.GE.AND P0, PT, R0, 0x100, PT ;  /* 0x000001000000780c */ /* 0x000fe40003f06270 */
[----:B------:R-:W-:-:S04]  /*00e0*/  LEA.HI R3, R3, R0, RZ, 0x4 ;  /* 0x0000000003037211 */ /* 0x000fc800078f20ff */
[----:B------:R-:W-:-:S04]  /*00f0*/  SHF.R.S32.HI R3, RZ, 0x4, R3 ;  /* 0x00000004ff037819 */ /* 0x000fc80000011403 */
[----:B------:R-:W-:-:S04]  /*0100*/  LEA.HI R2, R3, R3, RZ, 0x2 ;  /* 0x0000000303027211 */ /* 0x000fc800078f10ff */
[----:B------:R-:W-:-:S04]  /*0110*/  LOP3.LUT R2, R2, 0xfffffffc, RZ, 0xc0, !PT ;  /* 0xfffffffc02027812 */ /* 0x000fc800078ec0ff */
[----:B------:R-:W-:Y:S02]  /*0120*/  IADD3 R13, R3, -R2, RZ ;  /* 0x80000002030d7210 */ /* 0x000fe40007ffe0ff */
[----:B------:R-:W1:Y:S03]  /*0130*/  LDC.64 R2, c[0x0][0x218] ;  /* 0x00008600ff027b82 */ /* 0x000e660000000a00 */
[----:B--2---:R-:W-:-:S05]  /*0140*/  IMAD.WIDE R6, R13, 0x4, R6 ;  /* 0x000000040d067825 */ /* 0x004fca00078e0206 */
[----:B------:R5:W2:Y:S01]  /*0150*/  @!P0 LDG.E.EL R14, desc[UR4][R6.64] ;  /* 0x00000004060e8981 */ /* 0x000aa2000c2e1900 */
[----:B------:R-:W-:Y:S01]  /*0160*/  HFMA2.MMA R12, -RZ, RZ, 0, 0 ;  /* 0x00000000ff0c7435 */ /* 0x000fe200000001ff */
[----:B----4-:R-:W-:-:S05]  /*0170*/  IMAD.WIDE R4, R13, 0x4, R4 ;  /* 0x000000040d047825 */ /* 0x010fca00078e0204 */
[----:B------:R-:W3:Y:S01]  /*0180*/  @!P0 LDG.E.EL R15, desc[UR4][R4.64] ;  /* 0x00000004040f8981 */ /* 0x000ee2000c2e1900 */
[----:B-----5:R-:W-:-:S04]  /*0190*/  IMAD.WIDE R6, R13, 0x4, R8 ;  /* 0x000000040d067825 */ /* 0x020fc800078e0208 */
[----:B-1----:R-:W-:-:S04]  /*01a0*/  IMAD.WIDE R2, R0, 0x4, R2 ;  /* 0x0000000400027825 */ /* 0x002fc800078e0202 */
[----:B0-----:R-:W-:Y:S01]  /*01b0*/  IMAD.WIDE R8, R13, 0x4, R10 ;  /* 0x000000040d087825 */ /* 0x001fe200078e020a */
[----:B------:R0:W3:Y:S01]  /*01c0*/  @!P0 LDG.E R12, desc[UR4][R2.64] ;  /* 0x00000004020c8981 */ /* 0x0000e2000c1e1900 */
[----:B------:R-:W-:-:S06]  /*01d0*/  CS2R R10, SRZ ;  /* 0x00000000000a7805 */ /* 0x000fcc000001ff00 */
[----:B------:R-:W4:Y:S04]  /*01e0*/  @!P0 LDG.E.EL R10, desc[UR4][R6.64] ;  /* 0x00000004060a8981 */ /* 0x000f28000c2e1900 */
[----:B------:R-:W4:Y:S01]  /*01f0*/  @!P0 LDG.E.EL R11, desc[UR4][R8.64] ;  /* 0x00000004080b8981 */ /* 0x000f22000c2e1900 */
[----:B0-----:R-:W-:Y:S01]  /*0200*/  MOV R2, 0x3e800000 ;  /* 0x3e80000000027802 */ /* 0x001fe20000000f00 */
[----:B--2---:R-:W-:-:S04]  /*0210*/  FADD R14, R14, 9.9999997473787516356e-06 ;  /* 0x3727c5ac0e0e7421 */ /* 0x004fc80000000000 */
[----:B------:R-:W0:Y:S02]  /*0220*/  MUFU.SQRT R13, R14 ;  /* 0x0000000e000d7308 */ /* 0x000e240000002000 */
[C---:B0-----:R-:W-:Y:S02]  /*0230*/  FSETP.GT.AND P1, PT, R13.reuse, 8.50705917302346158658e+37, PT ;  /* 0x7e8000000d00780b */ /* 0x041fe40003f24000 */
[----:B------:R-:W-:-:S11]  /*0240*/  FSETP.GEU.AND P2, PT, R13, 1.175494350822287508e-38, PT ;  /* 0x008000000d00780b */ /* 0x000fd60003f4e000 */
[----:B------:R-:W-:-:S04]  /*0250*/  @P1 FMUL R13, R13, 0.25 ;  /* 0x3e8000000d0d1820 */ /* 0x000fc80000400000 */
[----:B------:R-:W-:-:S06]  /*0260*/  @!P2 FMUL R13, R13, 16777216 ;  /* 0x4b8000000d0da820 */ /* 0x000fcc0000400000 */
[----:B------:R-:W0:Y:S01]  /*0270*/  MUFU.RCP R13, R13 ;  /* 0x0000000d000d7308 */ /* 0x000e220000001000 */
[----:B------:R-:W-:Y:S01]  /*0280*/  FSEL R2, R2, 1, P1 ;  /* 0x3f80000002027808 */ /* 0x000fe20000800000 */
[----:B---3--:R-:W-:-:S04]  /*0290*/  FADD R12, -R15, R12 ;  /* 0x0000000c0f0c7221 */ /* 0x008fc80000000100 */
[----:B------:R-:W-:-:S04]  /*02a0*/  @!P2 FMUL R2, R2, 16777216 ;  /* 0x4b8000000202a820 */ /* 0x000fc80000400000 */
[----:B0-----:R-:W-:Y:S02]  /*02b0*/  FMUL R5, R13, R2 ;  /* 0x000000020d057220 */ /* 0x001fe40000400000 */
[----:B------:R-:W0:Y:S02]  /*02c0*/  LDC.64 R2, c[0x0][0x210] ;  /* 0x00008400ff027b82 */ /* 0x000e240000000a00 */
[----:B------:R-:W-:-:S04]  /*02d0*/  FMUL R12, R12, R5 ;  /* 0x000000050c0c7220 */ /* 0x000fc80000400000 */
[----:B----4-:R-:W-:-:S05]  /*02e0*/  FFMA R11, R12, R10, R11 ;  /* 0x0000000a0c0b7223 */ /* 0x010fca000000000b */
[----:B------:R-:W-:Y:S01]  /*02f0*/  FSETP.GT.AND P1, PT, R11, RZ, PT ;  /* 0x000000ff0b00720b */ /* 0x000fe20003f24000 */
[----:B0-----:R-:W-:-:S12]  /*0300*/  IMAD.WIDE R2, R0, 0x4, R2 ;  /* 0x0000000400027825 */ /* 0x001fd800078e0202 */
[----:B------:R-:W-:Y:S01]  /*0310*/  @!P1 FMUL R11, R11, 0.0099999997764825820923 ;  /* 0x3c23d70a0b0b9820 */ /* 0x000fe20000400000 */
[----:B------:R-:W-:Y:S06]  /*0320*/  @P0 EXIT ;  /* 0x000000000000094d */ /* 0x000fec0003800000 */
[----:B------:R-:W-:Y:S01]  /*0330*/  STG.E desc[UR4][R2.64], R11 ;  /* 0x0000000b02007986 */ /* 0x000fe2000c101904 */
[----:B------:R-:W-:Y:S05]  /*0340*/  EXIT ;  /* 0x000000000000794d */ /* 0x000fea0003800000 */
.L_x_0:
[----:B------:R-:W-:-:S00]  /*0350*/  BRA `(.L_x_0) ;  /* 0xfffffffc00fc7947 */ /* 0x000fc0000383ffff */
[----:B------:R-:W-:-:S00]  /*0360*/  NOP ;  /* 0x0000000000007918 */ /* 0x000fc00000000000 */
        /* <DEDUP_REMOVED lines=9> */
.L_x_1:


//--------------------- .nv.global.init           --------------------------
	.section	.nv.global.init,"aw",@progbits
.nv.global.init:
	.type		_$_str,@object
	.size		_$_str,(_$_str_$_2 - _$_str)
_$_str:
        /*0000*/ 	.byte	0x5f, 0x5f, 0x43, 0x55, 0x44, 0x41, 0x5f, 0x46, 0x54, 0x5a, 0x00
	.type		_$_str_$_2,@object
	.size		_$_str_$_2,(.L_1 - _$_str_$_2)
_$_str_$_2:
        /*000b*/ 	.byte	0x5f, 0x5f, 0x43, 0x55, 0x44, 0x41, 0x5f, 0x50, 0x52, 0x45, 0x43, 0x5f, 0x53, 0x51, 0x52, 0x54
        /*001b*/ 	.byte	0x00
.L_1:


//--------------------- .nv.constant0.triton_poi_fused__native_batch_norm_legit_no_training_leaky_relu_0 --------------------------
	.section	.nv.constant0.triton_poi_fused__native_batch_norm_legit_no_training_leaky_relu_0,"a",@progbits
	.sectionflags	@""
	.align	4
.nv.constant0.triton_poi_fused__native_batch_norm_legit_no_training_leaky_relu_0:
	.zero		580
